	.headerflags	@"EF_CUDA_TEXMODE_UNIFIED EF_CUDA_64BIT_ADDRESS EF_CUDA_ACCELERATORS EF_CUDA_SM90 EF_CUDA_VIRTUAL_SM(EF_CUDA_SM90)"
	.elftype	@"ET_EXEC"


//--------------------- .nv.info                  --------------------------
	.section	.nv.info,"",@"SHT_CUDA_INFO"
	.align	4


	//----- nvinfo : EIATTR_REGCOUNT
	.align		4
        /*0000*/ 	.byte	0x04, 0x2f
        /*0002*/ 	.short	(.L_1 - .L_0)
	.align		4
.L_0:
        /*0004*/ 	.word	index@(triton_poi_fused_relu_threshold_backward_0)
        /*0008*/ 	.word	0x0000000e


	//----- nvinfo : EIATTR_MIN_STACK_SIZE
	.align		4
.L_1:
        /*000c*/ 	.byte	0x04, 0x12
        /*000e*/ 	.short	(.L_3 - .L_2)
	.align		4
.L_2:
        /*0010*/ 	.word	index@(triton_poi_fused_relu_threshold_backward_0)
        /*0014*/ 	.word	0x00000000


	//----- nvinfo : EIATTR_FRAME_SIZE
	.align		4
.L_3:
        /*0018*/ 	.byte	0x04, 0x11
        /*001a*/ 	.short	(.L_5 - .L_4)
	.align		4
.L_4:
        /*001c*/ 	.word	index@(triton_poi_fused_relu_threshold_backward_0)
        /*0020*/ 	.word	0x00000000


	//----- nvinfo : EIATTR_MIN_STACK_SIZE
	.align		4
.L_5:
        /*0024*/ 	.byte	0x04, 0x12
        /*0026*/ 	.short	(.L_7 - .L_6)
	.align		4
.L_6:
        /*0028*/ 	.word	index@(triton_poi_fused_relu_threshold_backward_0)
        /*002c*/ 	.word	0x00000000
.L_7:


//--------------------- .nv.info.triton_poi_fused_relu_threshold_backward_0 --------------------------
	.section	.nv.info.triton_poi_fused_relu_threshold_backward_0,"",@"SHT_CUDA_INFO"
	.sectionflags	@""
	.align	4


	//----- nvinfo : EIATTR_CUDA_API_VERSION
	.align		4
        /*0000*/ 	.byte	0x04, 0x37
        /*0002*/ 	.short	(.L_9 - .L_8)
.L_8:
        /*0004*/ 	.word	0x0000007c


	//----- nvinfo : EIATTR_KPARAM_INFO
	.align		4
.L_9:
        /*0008*/ 	.byte	0x04, 0x17
        /*000a*/ 	.short	(.L_11 - .L_10)
.L_10:
        /*000c*/ 	.word	0x00000000
        /*0010*/ 	.short	0x0003
        /*0012*/ 	.short	0x0018
        /*0014*/ 	.byte	0x00, 0xf0, 0x11, 0x00


	//----- nvinfo : EIATTR_KPARAM_INFO
	.align		4
.L_11:
        /*0018*/ 	.byte	0x04, 0x17
        /*001a*/ 	.short	(.L_13 - .L_12)
.L_12:
        /*001c*/ 	.word	0x00000000
        /*0020*/ 	.short	0x0002
        /*0022*/ 	.short	0x0010
        /*0024*/ 	.byte	0x00, 0xf4, 0x21, 0x00


	//----- nvinfo : EIATTR_KPARAM_INFO
	.align		4
.L_13:
        /*0028*/ 	.byte	0x04, 0x17
        /*002a*/ 	.short	(.L_15 - .L_14)
.L_14:
        /*002c*/ 	.word	0x00000000
        /*0030*/ 	.short	0x0001
        /*0032*/ 	.short	0x0008
        /*0034*/ 	.byte	0x00, 0xf4, 0x21, 0x00


	//----- nvinfo : EIATTR_KPARAM_INFO
	.align		4
.L_15:
        /*0038*/ 	.byte	0x04, 0x17
        /*003a*/ 	.short	(.L_17 - .L_16)
.L_16:
        /*003c*/ 	.word	0x00000000
        /*0040*/ 	.short	0x0000
        /*0042*/ 	.short	0x0000
        /*0044*/ 	.byte	0x00, 0xf4, 0x21, 0x00


	//----- nvinfo : EIATTR_SPARSE_MMA_MASK
	.align		4
.L_17:
        /*0048*/ 	.byte	0x03, 0x50
        /*004a*/ 	.short	0x0000


	//----- nvinfo : EIATTR_MAXREG_COUNT
	.align		4
        /*004c*/ 	.byte	0x03, 0x1b
        /*004e*/ 	.short	0x00ff


	//----- nvinfo : EIATTR_EXIT_INSTR_OFFSETS
	.align		4
        /*0050*/ 	.byte	0x04, 0x1c
        /*0052*/ 	.short	(.L_19 - .L_18)


	//   ....[0]....
.L_18:
        /*0054*/ 	.word	0x00000240


	//   ....[1]....
        /*0058*/ 	.word	0x00000260


	//----- nvinfo : EIATTR_REQNTID
	.align		4
.L_19:
        /*005c*/ 	.byte	0x04, 0x10
        /*005e*/ 	.short	(.L_21 - .L_20)
.L_20:
        /*0060*/ 	.word	0x00000080
        /*0064*/ 	.word	0x00000001
        /*0068*/ 	.word	0x00000001


	//----- nvinfo : EIATTR_CBANK_PARAM_SIZE
	.align		4
.L_21:
        /*006c*/ 	.byte	0x03, 0x19
        /*006e*/ 	.short	0x001c


	//----- nvinfo : EIATTR_PARAM_CBANK
	.align		4
        /*0070*/ 	.byte	0x04, 0x0a
        /*0072*/ 	.short	(.L_23 - .L_22)
	.align		4
.L_22:
        /*0074*/ 	.word	index@(.nv.constant0.triton_poi_fused_relu_threshold_backward_0)
        /*0078*/ 	.short	0x0210
        /*007a*/ 	.short	0x001c


	//----- nvinfo : EIATTR_SW_WAR
	.align		4
.L_23:
        /*007c*/ 	.byte	0x04, 0x36
        /*007e*/ 	.short	(.L_25 - .L_24)
.L_24:
        /*0080*/ 	.word	0x00000008
.L_25:


//--------------------- .nv.callgraph             --------------------------
	.section	.nv.callgraph,"",@"SHT_CUDA_CALLGRAPH"
	.align	4
	.sectionentsize	8
	.align		4
        /*0000*/ 	.word	0x00000000
	.align		4
        /*0004*/ 	.word	0xffffffff
	.align		4
        /*0008*/ 	.word	0x00000000
	.align		4
        /*000c*/ 	.word	0xfffffffe
	.align		4
        /*0010*/ 	.word	0x00000000
	.align		4
        /*0014*/ 	.word	0xfffffffd
	.align		4
        /*0018*/ 	.word	0x00000000
	.align		4
        /*001c*/ 	.word	0xfffffffc


//--------------------- .text.triton_poi_fused_relu_threshold_backward_0 --------------------------
	.section	.text.triton_poi_fused_relu_threshold_backward_0,"ax",@progbits
	.align	128
        .global         triton_poi_fused_relu_threshold_backward_0
        .type           triton_poi_fused_relu_threshold_backward_0,@function
        .size           triton_poi_fused_relu_threshold_backward_0,(.L_x_1 - triton_poi_fused_relu_threshold_backward_0)
        .other          triton_poi_fused_relu_threshold_backward_0,@"STO_CUDA_ENTRY STV_DEFAULT"
triton_poi_fused_relu_threshold_backward_0:
.text.triton_poi_fused_relu_threshold_backward_0:
[----:B------:R-:W0:Y:S02]  /*0000*/  LDC R1, c[0x0][0x28] ;  /* 0x00000a00ff017b82 */ /* 0x000e240000000800 */
[----:B------:R-:W1:Y:S01]  /*0010*/  S2R R0, SR_TID.X ;  /* 0x0000000000007919 */ /* 0x000e620000002100 */
[----:B------:R-:W2:Y:S01]  /*0020*/  LDC.64 R4, c[0x0][0x218] ;  /* 0x00008600ff047b82 */ /* 0x000ea20000000a00 */
[----:B------:R-:W-:Y:S01]  /*0030*/  CS2R R10, SRZ ;  /* 0x00000000000a7805 */ /* 0x000fe2000001ff00 */
[----:B------:R-:W-:Y:S01]  /*0040*/  ULDC.64 UR4, c[0x0][0x208] ;  /* 0x0000820000047ab9 */ /* 0x000fe20000000a00 */
[----:B------:R-:W3:Y:S01]  /*0050*/  S2R R7, SR_CTAID.X ;  /* 0x0000000000077919 */ /* 0x000ee20000002500 */
[----:B------:R-:W-:-:S04]  /*0060*/  ULDC.64 UR6, c[0x0][0x220] ;  /* 0x0000880000067ab9 */ /* 0x000fc80000000a00 */
[----:B------:R-:W4:Y:S01]  /*0070*/  LDC.64 R2, c[0x0][0x210] ;  /* 0x00008400ff027b82 */ /* 0x000f220000000a00 */
[----:B-1----:R-:W-:Y:S01]  /*0080*/  IMAD.SHL.U32 R0, R0, 0x2, RZ ;  /* 0x0000000200007824 */ /* 0x002fe200078e00ff */
[----:B---3--:R-:W-:-:S04]  /*0090*/  SHF.R.S32.HI R6, RZ, 0x17, R7 ;  /* 0x00000017ff067819 */ /* 0x008fc80000011407 */
[----:B------:R-:W-:-:S05]  /*00a0*/  LOP3.LUT R0, R0, 0xfe, RZ, 0xc0, !PT ;  /* 0x000000fe00007812 */ /* 0x000fca00078ec0ff */
[----:B------:R-:W-:Y:S01]  /*00b0*/  IMAD R7, R7, 0x100, R0 ;  /* 0x0000010007077824 */ /* 0x000fe200078e0200 */
[----:B------:R-:W-:-:S03]  /*00c0*/  SGXT R0, R6, 0x1 ;  /* 0x000000010600781a */ /* 0x000fc60000000200 */
[C---:B----4-:R-:W-:Y:S01]  /*00d0*/  IMAD.WIDE R2, R7.reuse, 0x4, R2 ;  /* 0x0000000407027825 */ /* 0x050fe200078e0202 */
[----:B------:R-:W-:Y:S02]  /*00e0*/  LEA.HI R0, R0, R7, RZ, 0x2 ;  /* 0x0000000700007211 */ /* 0x000fe400078f10ff */
[----:B------:R-:W-:Y:S02]  /*00f0*/  ISETP.GE.AND P0, PT, R7, 0x100, PT ;  /* 0x000001000700780c */ /* 0x000fe40003f06270 */
[----:B------:R-:W-:-:S05]  /*0100*/  LOP3.LUT R0, R0, 0xfffffffc, RZ, 0xc0, !PT ;  /* 0xfffffffc00007812 */ /* 0x000fca00078ec0ff */
[----:B------:R-:W-:-:S04]  /*0110*/  IMAD.IADD R9, R7, 0x1, -R0 ;  /* 0x0000000107097824 */ /* 0x000fc800078e0a00 */
[----:B--2---:R-:W-:Y:S01]  /*0120*/  IMAD.WIDE R4, R9, 0x4, R4 ;  /* 0x0000000409047825 */ /* 0x004fe200078e0204 */
[----:B------:R-:W-:-:S04]  /*0130*/  CS2R R8, SRZ ;  /* 0x0000000000087805 */ /* 0x000fc8000001ff00 */
[----:B------:R-:W2:Y:S04]  /*0140*/  @!P0 LDG.E.EL.64 R10, desc[UR4][R4.64] ;  /* 0x00000004040a8981 */ /* 0x000ea8000c2e1b00 */
[----:B------:R-:W2:Y:S02]  /*0150*/  @!P0 LDG.E.64 R8, desc[UR4][R2.64] ;  /* 0x0000000402088981 */ /* 0x000ea4000c1e1b00 */
[----:B--2---:R-:W-:Y:S01]  /*0160*/  FSETP.GEU.AND P2, PT, R8, -R10, PT ;  /* 0x8000000a0800720b */ /* 0x004fe20003f4e000 */
[----:B------:R-:W-:Y:S01]  /*0170*/  FADD R8, R10, R8 ;  /* 0x000000080a087221 */ /* 0x000fe20000000000 */
[----:B------:R-:W-:Y:S01]  /*0180*/  FADD R0, R11, R9 ;  /* 0x000000090b007221 */ /* 0x000fe20000000000 */
[----:B------:R-:W-:-:S03]  /*0190*/  FSETP.GEU.AND P1, PT, R9, -R11, PT ;  /* 0x8000000b0900720b */ /* 0x000fc60003f2e000 */
[----:B------:R-:W-:Y:S02]  /*01a0*/  FSEL R8, R8, RZ, P2 ;  /* 0x000000ff08087208 */ /* 0x000fe40001000000 */
[----:B------:R-:W-:Y:S02]  /*01b0*/  FSEL R9, R0, RZ, P1 ;  /* 0x000000ff00097208 */ /* 0x000fe40000800000 */
[----:B------:R-:W-:Y:S02]  /*01c0*/  FSETP.GTU.AND P3, PT, R8, RZ, PT ;  /* 0x000000ff0800720b */ /* 0x000fe40003f6c000 */
[----:B------:R-:W-:Y:S02]  /*01d0*/  FSETP.GTU.AND P2, PT, R9, RZ, PT ;  /* 0x000000ff0900720b */ /* 0x000fe40003f4c000 */
[----:B------:R-:W-:Y:S02]  /*01e0*/  IADD3 R6, P1, R7, UR6, RZ ;  /* 0x0000000607067c10 */ /* 0x000fe4000ff3e0ff */
[----:B------:R-:W-:-:S02]  /*01f0*/  SEL R0, RZ, 0x1, P3 ;  /* 0x00000001ff007807 */ /* 0x000fc40001800000 */
[----:B------:R-:W-:Y:S01]  /*0200*/  SEL R5, RZ, 0x100, P2 ;  /* 0x00000100ff057807 */ /* 0x000fe20001000000 */
[----:B------:R1:W-:Y:S01]  /*0210*/  @!P0 STG.E.64 desc[UR4][R2.64], R8 ;  /* 0x0000000802008986 */ /* 0x0003e2000c101b04 */
[----:B------:R-:W-:-:S03]  /*0220*/  LEA.HI.X.SX32 R7, R7, UR7, 0x1, P1 ;  /* 0x0000000707077c11 */ /* 0x000fc600088f0eff */
[----:B------:R-:W-:Y:S01]  /*0230*/  IMAD.IADD R5, R0, 0x1, R5 ;  /* 0x0000000100057824 */ /* 0x000fe200078e0205 */
[----:B------:R-:W-:Y:S06]  /*0240*/  @P0 EXIT ;  /* 0x000000000000094d */ /* 0x000fec0003800000 */
[----:B------:R-:W-:Y:S01]  /*0250*/  STG.E.U16 desc[UR4][R6.64], R5 ;  /* 0x0000000506007986 */ /* 0x000fe2000c101504 */
[----:B------:R-:W-:Y:S05]  /*0260*/  EXIT ;  /* 0x000000000000794d */ /* 0x000fea0003800000 */
.L_x_0:
[----:B------:R-:W-:-:S00]  /*0270*/  BRA `(.L_x_0) ;  /* 0xfffffffc00fc7947 */ /* 0x000fc0000383ffff */
[----:B------:R-:W-:-:S00]  /*0280*/  NOP ;  /* 0x0000000000007918 */ /* 0x000fc00000000000 */
[----:B------:R-:W-:-:S00]  /*0290*/  NOP ;  /* 0x0000000000007918 */ /* 0x000fc00000000000 */
[----:B------:R-:W-:-:S00]  /*02a0*/  NOP ;  /* 0x0000000000007918 */ /* 0x000fc00000000000 */
[----:B------:R-:W-:-:S00]  /*02b0*/  NOP ;  /* 0x0000000000007918 */ /* 0x000fc00000000000 */
[----:B------:R-:W-:-:S00]  /*02c0*/  NOP ;  /* 0x0000000000007918 */ /* 0x000fc00000000000 */
[----:B------:R-:W-:-:S00]  /*02d0*/  NOP ;  /* 0x0000000000007918 */ /* 0x000fc00000000000 */
[----:B------:R-:W-:-:S00]  /*02e0*/  NOP ;  /* 0x0000000000007918 */ /* 0x000fc00000000000 */
[----:B------:R-:W-:-:S00]  /*02f0*/  NOP ;  /* 0x0000000000007918 */ /* 0x000fc00000000000 */
.L_x_1:


//--------------------- .nv.constant0.triton_poi_fused_relu_threshold_backward_0 --------------------------
	.section	.nv.constant0.triton_poi_fused_relu_threshold_backward_0,"a",@progbits
	.sectionflags	@""
	.align	4
.nv.constant0.triton_poi_fused_relu_threshold_backward_0:
	.zero		556
